//
// Generated by NVIDIA NVVM Compiler
//
// Compiler Build ID: CL-36424714
// Cuda compilation tools, release 13.0, V13.0.88
// Based on NVVM 20.0.0
//

.version 9.0
.target sm_100
.address_size 64

	// .globl	vector_add

.visible .entry vector_add(
	.param .u64 .ptr .align 1 vector_add_param_0,
	.param .u64 .ptr .align 1 vector_add_param_1,
	.param .u64 .ptr .align 1 vector_add_param_2,
	.param .u32 vector_add_param_3
)
{
	.reg .pred 	%p<2>;
	.reg .b32 	%r<6>;
	.reg .b32 	%f<4>;
	.reg .b64 	%rd<11>;

	ld.param.u64 	%rd1, [vector_add_param_0];
	ld.param.u64 	%rd2, [vector_add_param_1];
	ld.param.u64 	%rd3, [vector_add_param_2];
	ld.param.u32 	%r2, [vector_add_param_3];
	mov.u32 	%r3, %ctaid.x;
	mov.u32 	%r4, %ntid.x;
	mov.u32 	%r5, %tid.x;
	mad.lo.s32 	%r1, %r3, %r4, %r5;
	setp.ge.s32 	%p1, %r1, %r2;
	@%p1 bra 	$L__BB0_2;
	cvta.to.global.u64 	%rd4, %rd2;
	cvta.to.global.u64 	%rd5, %rd3;
	cvta.to.global.u64 	%rd6, %rd1;
	mul.wide.s32 	%rd7, %r1, 4;
	add.s64 	%rd8, %rd4, %rd7;
	ld.global.f32 	%f1, [%rd8];
	add.s64 	%rd9, %rd5, %rd7;
	ld.global.f32 	%f2, [%rd9];
	add.f32 	%f3, %f1, %f2;
	add.s64 	%rd10, %rd6, %rd7;
	st.global.f32 	[%rd10], %f3;
$L__BB0_2:
	ret;

}


// ===== COMPILED SASS (sm_100) =====

	.target	sm_100

	.elftype	@"ET_EXEC"


//--------------------- .note.nv.tkinfo           --------------------------
	.section	.note.nv.tkinfo,"",@"SHT_NOTE"
	.sectionflags	@"SHF_NOTE_NV_TKINFO"
	.tkinfo
        /*0018*/ 	.word	0x00000002
        /*0030*/ 	.string	""
        /*0030*/ 	.string	"ptxas"
        /*0030*/ 	.string	"Cuda compilation tools, release 13.0, V13.0.88"
        /*0030*/ 	.string	"Build cuda_13.0.r13.0/compiler.36424714_0"
        /*0030*/ 	.string	"-arch sm_100 -m 64 "



//--------------------- .note.nv.cuinfo           --------------------------
	.section	.note.nv.cuinfo,"",@"SHT_NOTE"
	.sectionflags	@"SHF_NOTE_NV_CUINFO"
        /*0018*/ 	.short	0x0002
        /*001a*/ 	.short	0x0064
        /*001c*/ 	.short	0x0082
	.zero		2


//--------------------- .nv.info                  --------------------------
	.section	.nv.info,"",@"SHT_CUDA_INFO"
	.align	4


	//----- nvinfo : EIATTR_REGCOUNT
	.align		4
        /*0000*/ 	.byte	0x04, 0x2f
        /*0002*/ 	.short	(.L_1 - .L_0)
	.align		4
.L_0:
        /*0004*/ 	.word	index@(vector_add)
        /*0008*/ 	.word	0x0000000c


	//----- nvinfo : EIATTR_FRAME_SIZE
	.align		4
.L_1:
        /*000c*/ 	.byte	0x04, 0x11
        /*000e*/ 	.short	(.L_3 - .L_2)
	.align		4
.L_2:
        /*0010*/ 	.word	index@(vector_add)
        /*0014*/ 	.word	0x00000000


	//----- nvinfo : EIATTR_MIN_STACK_SIZE
	.align		4
.L_3:
        /*0018*/ 	.byte	0x04, 0x12
        /*001a*/ 	.short	(.L_5 - .L_4)
	.align		4
.L_4:
        /*001c*/ 	.word	index@(vector_add)
        /*0020*/ 	.word	0x00000000
.L_5:


//--------------------- .nv.compat                --------------------------
	.section	.nv.compat,"",@"SHT_CUDA_COMPAT_INFO"
	.align	4
        /*0000*/ 	.byte	0x02, 0x09, 0x00, 0x00, 0x02, 0x02, 0x01, 0x00, 0x02, 0x05, 0x05, 0x00, 0x03, 0x07, 0x01, 0x01
        /*0010*/ 	.byte	0x02, 0x03, 0x00, 0x00, 0x02, 0x06, 0x01, 0x00, 0x04, 0x0b, 0x08, 0x00, 0x09, 0x00, 0x00, 0x00
        /*0020*/ 	.byte	0x00, 0x00, 0x00, 0x00


//--------------------- .nv.info.vector_add       --------------------------
	.section	.nv.info.vector_add,"",@"SHT_CUDA_INFO"
	.sectionflags	@""
	.align	4


	//----- nvinfo : EIATTR_CUDA_API_VERSION
	.align		4
        /*0000*/ 	.byte	0x04, 0x37
        /*0002*/ 	.short	(.L_7 - .L_6)
.L_6:
        /*0004*/ 	.word	0x00000082


	//----- nvinfo : EIATTR_KPARAM_INFO
	.align		4
.L_7:
        /*0008*/ 	.byte	0x04, 0x17
        /*000a*/ 	.short	(.L_9 - .L_8)
.L_8:
        /*000c*/ 	.word	0x00000000
        /*0010*/ 	.short	0x0003
        /*0012*/ 	.short	0x0018
        /*0014*/ 	.byte	0x00, 0xf0, 0x11, 0x00


	//----- nvinfo : EIATTR_KPARAM_INFO
	.align		4
.L_9:
        /*0018*/ 	.byte	0x04, 0x17
        /*001a*/ 	.short	(.L_11 - .L_10)
.L_10:
        /*001c*/ 	.word	0x00000000
        /*0020*/ 	.short	0x0002
        /*0022*/ 	.short	0x0010
        /*0024*/ 	.byte	0x00, 0xf5, 0x21, 0x00


	//----- nvinfo : EIATTR_KPARAM_INFO
	.align		4
.L_11:
        /*0028*/ 	.byte	0x04, 0x17
        /*002a*/ 	.short	(.L_13 - .L_12)
.L_12:
        /*002c*/ 	.word	0x00000000
        /*0030*/ 	.short	0x0001
        /*0032*/ 	.short	0x0008
        /*0034*/ 	.byte	0x00, 0xf5, 0x21, 0x00


	//----- nvinfo : EIATTR_KPARAM_INFO
	.align		4
.L_13:
        /*0038*/ 	.byte	0x04, 0x17
        /*003a*/ 	.short	(.L_15 - .L_14)
.L_14:
        /*003c*/ 	.word	0x00000000
        /*0040*/ 	.short	0x0000
        /*0042*/ 	.short	0x0000
        /*0044*/ 	.byte	0x00, 0xf5, 0x21, 0x00


	//----- nvinfo : EIATTR_SPARSE_MMA_MASK
	.align		4
.L_15:
        /*0048*/ 	.byte	0x03, 0x50
        /*004a*/ 	.short	0x0000


	//----- nvinfo : EIATTR_MAXREG_COUNT
	.align		4
        /*004c*/ 	.byte	0x03, 0x1b
        /*004e*/ 	.short	0x00ff


	//----- nvinfo : EIATTR_MERCURY_ISA_VERSION
	.align		4
        /*0050*/ 	.byte	0x03, 0x5f
        /*0052*/ 	.short	0x0101


	//----- nvinfo : EIATTR_VRC_CTA_INIT_COUNT
	.align		4
        /*0054*/ 	.byte	0x02, 0x4a
	.zero		1
	.zero		1


	//----- nvinfo : EIATTR_EXIT_INSTR_OFFSETS
	.align		4
        /*0058*/ 	.byte	0x04, 0x1c
        /*005a*/ 	.short	(.L_17 - .L_16)


	//   ....[0]....
.L_16:
        /*005c*/ 	.word	0x00000070


	//   ....[1]....
        /*0060*/ 	.word	0x00000130


	//----- nvinfo : EIATTR_CBANK_PARAM_SIZE
	.align		4
.L_17:
        /*0064*/ 	.byte	0x03, 0x19
        /*0066*/ 	.short	0x001c


	//----- nvinfo : EIATTR_PARAM_CBANK
	.align		4
        /*0068*/ 	.byte	0x04, 0x0a
        /*006a*/ 	.short	(.L_19 - .L_18)
	.align		4
.L_18:
        /*006c*/ 	.word	index@(.nv.constant0.vector_add)
        /*0070*/ 	.short	0x0380
        /*0072*/ 	.short	0x001c


	//----- nvinfo : EIATTR_SW_WAR
	.align		4
.L_19:
        /*0074*/ 	.byte	0x04, 0x36
        /*0076*/ 	.short	(.L_21 - .L_20)
.L_20:
        /*0078*/ 	.word	0x00000008
.L_21:


//--------------------- .nv.callgraph             --------------------------
	.section	.nv.callgraph,"",@"SHT_CUDA_CALLGRAPH"
	.align	4
	.sectionentsize	8
	.align		4
        /*0000*/ 	.word	0x00000000
	.align		4
        /*0004*/ 	.word	0xffffffff
	.align		4
        /*0008*/ 	.word	0x00000000
	.align		4
        /*000c*/ 	.word	0xfffffffe
	.align		4
        /*0010*/ 	.word	0x00000000
	.align		4
        /*0014*/ 	.word	0xfffffffd
	.align		4
        /*0018*/ 	.word	0x00000000
	.align		4
        /*001c*/ 	.word	0xfffffffc


//--------------------- .text.vector_add          --------------------------
	.section	.text.vector_add,"ax",@progbits
	.align	128
        .global         vector_add
        .type           vector_add,@function
        .size           vector_add,(.L_x_1 - vector_add)
        .other          vector_add,@"STO_CUDA_ENTRY STV_DEFAULT"
vector_add:
.text.vector_add:
[----:B------:R-:W-:Y:S01]  /*0000*/  LDC R1, c[0x0][0x37c] ;  /* 0x0000df00ff017b82 */ /* 0x000fe20000000800 */
[----:B------:R-:W0:Y:S07]  /*0010*/  S2R R0, SR_TID.X ;  /* 0x0000000000007919 */ /* 0x000e2e0000002100 */
[----:B------:R-:W0:Y:S01]  /*0020*/  S2UR UR4, SR_CTAID.X ;  /* 0x00000000000479c3 */ /* 0x000e220000002500 */
[----:B------:R-:W1:Y:S07]  /*0030*/  LDCU UR5, c[0x0][0x398] ;  /* 0x00007300ff0577ac */ /* 0x000e6e0008000800 */
[----:B------:R-:W0:Y:S02]  /*0040*/  LDC R9, c[0x0][0x360] ;  /* 0x0000d800ff097b82 */ /* 0x000e240000000800 */
[----:B0-----:R-:W-:-:S05]  /*0050*/  IMAD R9, R9, UR4, R0 ;  /* 0x0000000409097c24 */ /* 0x001fca000f8e0200 */
[----:B-1----:R-:W-:-:S13]  /*0060*/  ISETP.GE.AND P0, PT, R9, UR5, PT ;  /* 0x0000000509007c0c */ /* 0x002fda000bf06270 */
[----:B------:R-:W-:Y:S05]  /*0070*/  @P0 EXIT ;  /* 0x000000000000094d */ /* 0x000fea0003800000 */
[----:B------:R-:W0:Y:S01]  /*0080*/  LDC.64 R2, c[0x0][0x388] ;  /* 0x0000e200ff027b82 */ /* 0x000e220000000a00 */
[----:B------:R-:W1:Y:S07]  /*0090*/  LDCU.64 UR4, c[0x0][0x358] ;  /* 0x00006b00ff0477ac */ /* 0x000e6e0008000a00 */
[----:B------:R-:W2:Y:S08]  /*00a0*/  LDC.64 R4, c[0x0][0x390] ;  /* 0x0000e400ff047b82 */ /* 0x000eb00000000a00 */
[----:B------:R-:W3:Y:S01]  /*00b0*/  LDC.64 R6, c[0x0][0x380] ;  /* 0x0000e000ff067b82 */ /* 0x000ee20000000a00 */
[----:B0-----:R-:W-:-:S06]  /*00c0*/  IMAD.WIDE R2, R9, 0x4, R2 ;  /* 0x0000000409027825 */ /* 0x001fcc00078e0202 */
[----:B-1----:R-:W4:Y:S01]  /*00d0*/  LDG.E R2, desc[UR4][R2.64] ;  /* 0x0000000402027981 */ /* 0x002f22000c1e1900 */
[----:B--2---:R-:W-:-:S06]  /*00e0*/  IMAD.WIDE R4, R9, 0x4, R4 ;  /* 0x0000000409047825 */ /* 0x004fcc00078e0204 */
[----:B------:R-:W4:Y:S01]  /*00f0*/  LDG.E R5, desc[UR4][R4.64] ;  /* 0x0000000404057981 */ /* 0x000f22000c1e1900 */
[----:B---3--:R-:W-:-:S04]  /*0100*/  IMAD.WIDE R6, R9, 0x4, R6 ;  /* 0x0000000409067825 */ /* 0x008fc800078e0206 */
[----:B----4-:R-:W-:-:S05]  /*0110*/  FADD R9, R2, R5 ;  /* 0x0000000502097221 */ /* 0x010fca0000000000 */
[----:B------:R-:W-:Y:S01]  /*0120*/  STG.E desc[UR4][R6.64], R9 ;  /* 0x0000000906007986 */ /* 0x000fe2000c101904 */
[----:B------:R-:W-:Y:S05]  /*0130*/  EXIT ;  /* 0x000000000000794d */ /* 0x000fea0003800000 */
.L_x_0:
[----:B------:R-:W-:-:S00]  /*0140*/  BRA `(.L_x_0) ;  /* 0xfffffffc00fc7947 */ /* 0x000fc0000383ffff */
[----:B------:R-:W-:-:S00]  /*0150*/  NOP ;  /* 0x0000000000007918 */ /* 0x000fc00000000000 */
        /* <DEDUP_REMOVED lines=10> */
.L_x_1:


//--------------------- .nv.shared.reserved.0     --------------------------
	.section	.nv.shared.reserved.0,"aw",@nobits
	.weak		__nv_reservedSMEM_offset_0_alias
	.size		__nv_reservedSMEM_offset_0_alias, 0, 64
	.other		__nv_reservedSMEM_offset_0_alias,@"STO_CUDA_RESERVED_SHARED STV_DEFAULT"
__nv_reservedSMEM_offset_0_alias:
	.zero		0
	.zero		64


//--------------------- .nv.constant0.vector_add  --------------------------
	.section	.nv.constant0.vector_add,"a",@progbits
	.sectionflags	@""
	.align	4
.nv.constant0.vector_add:
	.zero		924


//--------------------- SYMBOLS --------------------------

	.type		.nv.reservedSmem.offset0,@object
	.size		.nv.reservedSmem.offset0,0x4
